//
// Generated by NVIDIA NVVM Compiler
//
// Compiler Build ID: CL-36424714
// Cuda compilation tools, release 13.0, V13.0.88
// Based on NVVM 20.0.0
//

.version 9.0
.target sm_100
.address_size 64

	// .globl	_Z9CUDACountPcS_PiS0_Pj

.visible .entry _Z9CUDACountPcS_PiS0_Pj(
	.param .u64 .ptr .align 1 _Z9CUDACountPcS_PiS0_Pj_param_0,
	.param .u64 .ptr .align 1 _Z9CUDACountPcS_PiS0_Pj_param_1,
	.param .u64 .ptr .align 1 _Z9CUDACountPcS_PiS0_Pj_param_2,
	.param .u64 .ptr .align 1 _Z9CUDACountPcS_PiS0_Pj_param_3,
	.param .u64 .ptr .align 1 _Z9CUDACountPcS_PiS0_Pj_param_4
)
{
	.reg .pred 	%p<5>;
	.reg .b16 	%rs<3>;
	.reg .b32 	%r<14>;
	.reg .b64 	%rd<15>;

	ld.param.u64 	%rd3, [_Z9CUDACountPcS_PiS0_Pj_param_0];
	ld.param.u64 	%rd4, [_Z9CUDACountPcS_PiS0_Pj_param_1];
	ld.param.u64 	%rd6, [_Z9CUDACountPcS_PiS0_Pj_param_2];
	ld.param.u64 	%rd7, [_Z9CUDACountPcS_PiS0_Pj_param_3];
	ld.param.u64 	%rd5, [_Z9CUDACountPcS_PiS0_Pj_param_4];
	cvta.to.global.u64 	%rd8, %rd7;
	cvta.to.global.u64 	%rd9, %rd6;
	mov.u32 	%r13, %tid.x;
	ld.global.u32 	%r8, [%rd9];
	ld.global.u32 	%r2, [%rd8];
	sub.s32 	%r9, %r8, %r2;
	setp.gt.s32 	%p1, %r13, %r9;
	@%p1 bra 	$L__BB0_6;
	setp.lt.s32 	%p2, %r2, 2;
	@%p2 bra 	$L__BB0_5;
	add.s32 	%r3, %r2, -1;
	cvta.to.global.u64 	%rd1, %rd3;
	cvta.to.global.u64 	%rd2, %rd4;
	mov.b32 	%r12, 0;
$L__BB0_3:
	cvt.u64.u32 	%rd10, %r13;
	add.s64 	%rd11, %rd1, %rd10;
	ld.global.u8 	%rs1, [%rd11];
	cvt.u64.u32 	%rd12, %r12;
	add.s64 	%rd13, %rd2, %rd12;
	ld.global.u8 	%rs2, [%rd13];
	setp.ne.s16 	%p3, %rs1, %rs2;
	@%p3 bra 	$L__BB0_6;
	add.s32 	%r13, %r13, 1;
	add.s32 	%r12, %r12, 1;
	setp.lt.s32 	%p4, %r12, %r3;
	@%p4 bra 	$L__BB0_3;
$L__BB0_5:
	cvta.to.global.u64 	%rd14, %rd5;
	atom.global.add.u32 	%r11, [%rd14], 1;
$L__BB0_6:
	ret;

}


// ===== COMPILED SASS (sm_100) =====

	.target	sm_100

	.elftype	@"ET_EXEC"


//--------------------- .note.nv.tkinfo           --------------------------
	.section	.note.nv.tkinfo,"",@"SHT_NOTE"
	.sectionflags	@"SHF_NOTE_NV_TKINFO"
	.tkinfo
        /*0018*/ 	.word	0x00000002
        /*0030*/ 	.string	""
        /*0030*/ 	.string	"ptxas"
        /*0030*/ 	.string	"Cuda compilation tools, release 13.0, V13.0.88"
        /*0030*/ 	.string	"Build cuda_13.0.r13.0/compiler.36424714_0"
        /*0030*/ 	.string	"-arch sm_100 -m 64 "



//--------------------- .note.nv.cuinfo           --------------------------
	.section	.note.nv.cuinfo,"",@"SHT_NOTE"
	.sectionflags	@"SHF_NOTE_NV_CUINFO"
        /*0018*/ 	.short	0x0002
        /*001a*/ 	.short	0x0064
        /*001c*/ 	.short	0x0082
	.zero		2


//--------------------- .nv.info                  --------------------------
	.section	.nv.info,"",@"SHT_CUDA_INFO"
	.align	4


	//----- nvinfo : EIATTR_REGCOUNT
	.align		4
        /*0000*/ 	.byte	0x04, 0x2f
        /*0002*/ 	.short	(.L_1 - .L_0)
	.align		4
.L_0:
        /*0004*/ 	.word	index@(_Z9CUDACountPcS_PiS0_Pj)
        /*0008*/ 	.word	0x0000000a


	//----- nvinfo : EIATTR_FRAME_SIZE
	.align		4
.L_1:
        /*000c*/ 	.byte	0x04, 0x11
        /*000e*/ 	.short	(.L_3 - .L_2)
	.align		4
.L_2:
        /*0010*/ 	.word	index@(_Z9CUDACountPcS_PiS0_Pj)
        /*0014*/ 	.word	0x00000000


	//----- nvinfo : EIATTR_MIN_STACK_SIZE
	.align		4
.L_3:
        /*0018*/ 	.byte	0x04, 0x12
        /*001a*/ 	.short	(.L_5 - .L_4)
	.align		4
.L_4:
        /*001c*/ 	.word	index@(_Z9CUDACountPcS_PiS0_Pj)
        /*0020*/ 	.word	0x00000000
.L_5:


//--------------------- .nv.compat                --------------------------
	.section	.nv.compat,"",@"SHT_CUDA_COMPAT_INFO"
	.align	4
        /*0000*/ 	.byte	0x02, 0x09, 0x00, 0x00, 0x02, 0x02, 0x01, 0x00, 0x02, 0x05, 0x05, 0x00, 0x03, 0x07, 0x01, 0x01
        /*0010*/ 	.byte	0x02, 0x03, 0x00, 0x00, 0x02, 0x06, 0x01, 0x00, 0x04, 0x0b, 0x08, 0x00, 0x09, 0x00, 0x00, 0x00
        /*0020*/ 	.byte	0x00, 0x00, 0x00, 0x00


//--------------------- .nv.info._Z9CUDACountPcS_PiS0_Pj --------------------------
	.section	.nv.info._Z9CUDACountPcS_PiS0_Pj,"",@"SHT_CUDA_INFO"
	.sectionflags	@""
	.align	4


	//----- nvinfo : EIATTR_CUDA_API_VERSION
	.align		4
        /*0000*/ 	.byte	0x04, 0x37
        /*0002*/ 	.short	(.L_7 - .L_6)
.L_6:
        /*0004*/ 	.word	0x00000082


	//----- nvinfo : EIATTR_KPARAM_INFO
	.align		4
.L_7:
        /*0008*/ 	.byte	0x04, 0x17
        /*000a*/ 	.short	(.L_9 - .L_8)
.L_8:
        /*000c*/ 	.word	0x00000000
        /*0010*/ 	.short	0x0004
        /*0012*/ 	.short	0x0020
        /*0014*/ 	.byte	0x00, 0xf5, 0x21, 0x00


	//----- nvinfo : EIATTR_KPARAM_INFO
	.align		4
.L_9:
        /*0018*/ 	.byte	0x04, 0x17
        /*001a*/ 	.short	(.L_11 - .L_10)
.L_10:
        /*001c*/ 	.word	0x00000000
        /*0020*/ 	.short	0x0003
        /*0022*/ 	.short	0x0018
        /*0024*/ 	.byte	0x00, 0xf5, 0x21, 0x00


	//----- nvinfo : EIATTR_KPARAM_INFO
	.align		4
.L_11:
        /*0028*/ 	.byte	0x04, 0x17
        /*002a*/ 	.short	(.L_13 - .L_12)
.L_12:
        /*002c*/ 	.word	0x00000000
        /*0030*/ 	.short	0x0002
        /*0032*/ 	.short	0x0010
        /*0034*/ 	.byte	0x00, 0xf5, 0x21, 0x00


	//----- nvinfo : EIATTR_KPARAM_INFO
	.align		4
.L_13:
        /*0038*/ 	.byte	0x04, 0x17
        /*003a*/ 	.short	(.L_15 - .L_14)
.L_14:
        /*003c*/ 	.word	0x00000000
        /*0040*/ 	.short	0x0001
        /*0042*/ 	.short	0x0008
        /*0044*/ 	.byte	0x00, 0xf5, 0x21, 0x00


	//----- nvinfo : EIATTR_KPARAM_INFO
	.align		4
.L_15:
        /*0048*/ 	.byte	0x04, 0x17
        /*004a*/ 	.short	(.L_17 - .L_16)
.L_16:
        /*004c*/ 	.word	0x00000000
        /*0050*/ 	.short	0x0000
        /*0052*/ 	.short	0x0000
        /*0054*/ 	.byte	0x00, 0xf5, 0x21, 0x00


	//----- nvinfo : EIATTR_SPARSE_MMA_MASK
	.align		4
.L_17:
        /*0058*/ 	.byte	0x03, 0x50
        /*005a*/ 	.short	0x0000


	//----- nvinfo : EIATTR_MAXREG_COUNT
	.align		4
        /*005c*/ 	.byte	0x03, 0x1b
        /*005e*/ 	.short	0x00ff


	//----- nvinfo : EIATTR_MERCURY_ISA_VERSION
	.align		4
        /*0060*/ 	.byte	0x03, 0x5f
        /*0062*/ 	.short	0x0101


	//----- nvinfo : EIATTR_INT_WARP_WIDE_INSTR_OFFSETS
	.align		4
        /*0064*/ 	.byte	0x04, 0x31
        /*0066*/ 	.short	(.L_19 - .L_18)


	//   ....[0]....
.L_18:
        /*0068*/ 	.word	0x00000200


	//----- nvinfo : EIATTR_VRC_CTA_INIT_COUNT
	.align		4
.L_19:
        /*006c*/ 	.byte	0x02, 0x4a
	.zero		1
	.zero		1


	//----- nvinfo : EIATTR_EXIT_INSTR_OFFSETS
	.align		4
        /*0070*/ 	.byte	0x04, 0x1c
        /*0072*/ 	.short	(.L_21 - .L_20)


	//   ....[0]....
.L_20:
        /*0074*/ 	.word	0x00000090


	//   ....[1]....
        /*0078*/ 	.word	0x000001a0


	//   ....[2]....
        /*007c*/ 	.word	0x00000250


	//----- nvinfo : EIATTR_CBANK_PARAM_SIZE
	.align		4
.L_21:
        /*0080*/ 	.byte	0x03, 0x19
        /*0082*/ 	.short	0x0028


	//----- nvinfo : EIATTR_PARAM_CBANK
	.align		4
        /*0084*/ 	.byte	0x04, 0x0a
        /*0086*/ 	.short	(.L_23 - .L_22)
	.align		4
.L_22:
        /*0088*/ 	.word	index@(.nv.constant0._Z9CUDACountPcS_PiS0_Pj)
        /*008c*/ 	.short	0x0380
        /*008e*/ 	.short	0x0028


	//----- nvinfo : EIATTR_SW_WAR
	.align		4
.L_23:
        /*0090*/ 	.byte	0x04, 0x36
        /*0092*/ 	.short	(.L_25 - .L_24)
.L_24:
        /*0094*/ 	.word	0x00000008
.L_25:


//--------------------- .nv.callgraph             --------------------------
	.section	.nv.callgraph,"",@"SHT_CUDA_CALLGRAPH"
	.align	4
	.sectionentsize	8
	.align		4
        /*0000*/ 	.word	0x00000000
	.align		4
        /*0004*/ 	.word	0xffffffff
	.align		4
        /*0008*/ 	.word	0x00000000
	.align		4
        /*000c*/ 	.word	0xfffffffe
	.align		4
        /*0010*/ 	.word	0x00000000
	.align		4
        /*0014*/ 	.word	0xfffffffd
	.align		4
        /*0018*/ 	.word	0x00000000
	.align		4
        /*001c*/ 	.word	0xfffffffc


//--------------------- .text._Z9CUDACountPcS_PiS0_Pj --------------------------
	.section	.text._Z9CUDACountPcS_PiS0_Pj,"ax",@progbits
	.align	128
        .global         _Z9CUDACountPcS_PiS0_Pj
        .type           _Z9CUDACountPcS_PiS0_Pj,@function
        .size           _Z9CUDACountPcS_PiS0_Pj,(.L_x_3 - _Z9CUDACountPcS_PiS0_Pj)
        .other          _Z9CUDACountPcS_PiS0_Pj,@"STO_CUDA_ENTRY STV_DEFAULT"
_Z9CUDACountPcS_PiS0_Pj:
.text._Z9CUDACountPcS_PiS0_Pj:
[----:B------:R-:W-:Y:S08]  /*0000*/  LDC R1, c[0x0][0x37c] ;  /* 0x0000df00ff017b82 */ /* 0x000ff00000000800 */
[----:B------:R-:W0:Y:S01]  /*0010*/  LDC.64 R2, c[0x0][0x390] ;  /* 0x0000e400ff027b82 */ /* 0x000e220000000a00 */
[----:B------:R-:W0:Y:S07]  /*0020*/  LDCU.64 UR6, c[0x0][0x358] ;  /* 0x00006b00ff0677ac */ /* 0x000e2e0008000a00 */
[----:B------:R-:W1:Y:S01]  /*0030*/  LDC.64 R4, c[0x0][0x398] ;  /* 0x0000e600ff047b82 */ /* 0x000e620000000a00 */
[----:B0-----:R-:W2:Y:S04]  /*0040*/  LDG.E R2, desc[UR6][R2.64] ;  /* 0x0000000602027981 */ /* 0x001ea8000c1e1900 */
[----:B-1----:R-:W2:Y:S01]  /*0050*/  LDG.E R5, desc[UR6][R4.64] ;  /* 0x0000000604057981 */ /* 0x002ea2000c1e1900 */
[----:B------:R-:W0:Y:S01]  /*0060*/  S2R R7, SR_TID.X ;  /* 0x0000000000077919 */ /* 0x000e220000002100 */
[----:B--2---:R-:W-:-:S05]  /*0070*/  IMAD.IADD R0, R2, 0x1, -R5 ;  /* 0x0000000102007824 */ /* 0x004fca00078e0a05 */
[----:B0-----:R-:W-:-:S13]  /*0080*/  ISETP.GT.AND P0, PT, R7, R0, PT ;  /* 0x000000000700720c */ /* 0x001fda0003f04270 */
[----:B------:R-:W-:Y:S05]  /*0090*/  @P0 EXIT ;  /* 0x000000000000094d */ /* 0x000fea0003800000 */
[----:B------:R-:W-:-:S13]  /*00a0*/  ISETP.GE.AND P0, PT, R5, 0x2, PT ;  /* 0x000000020500780c */ /* 0x000fda0003f06270 */
[----:B------:R-:W-:Y:S05]  /*00b0*/  @!P0 BRA `(.L_x_0) ;  /* 0x0000000000488947 */ /* 0x000fea0003800000 */
[----:B------:R-:W-:Y:S01]  /*00c0*/  IMAD.MOV.U32 R0, RZ, RZ, R7 ;  /* 0x000000ffff007224 */ /* 0x000fe200078e0007 */
[----:B------:R-:W0:Y:S01]  /*00d0*/  LDCU.128 UR12, c[0x0][0x380] ;  /* 0x00007000ff0c77ac */ /* 0x000e220008000c00 */
[----:B------:R-:W-:Y:S01]  /*00e0*/  VIADD R6, R5, 0xffffffff ;  /* 0xffffffff05067836 */ /* 0x000fe20000000000 */
[----:B------:R-:W-:-:S06]  /*00f0*/  UMOV UR4, URZ ;  /* 0x000000ff00047c82 */ /* 0x000fcc0008000000 */
.L_x_1:
[----:B0-----:R-:W-:Y:S01]  /*0100*/  UIADD3 UR5, UP0, UPT, UR4, UR14, URZ ;  /* 0x0000000e04057290 */ /* 0x001fe2000ff1e0ff */
[----:B------:R-:W-:-:S03]  /*0110*/  IADD3 R2, P0, PT, R0, UR12, RZ ;  /* 0x0000000c00027c10 */ /* 0x000fc6000ff1e0ff */
[----:B------:R-:W-:Y:S01]  /*0120*/  UIADD3.X UR8, UPT, UPT, URZ, UR15, URZ, UP0, !UPT ;  /* 0x0000000fff087290 */ /* 0x000fe200087fe4ff */
[----:B------:R-:W-:Y:S01]  /*0130*/  IADD3.X R3, PT, PT, RZ, UR13, RZ, P0, !PT ;  /* 0x0000000dff037c10 */ /* 0x000fe200087fe4ff */
[----:B------:R-:W-:-:S04]  /*0140*/  IMAD.U32 R4, RZ, RZ, UR5 ;  /* 0x00000005ff047e24 */ /* 0x000fc8000f8e00ff */
[----:B------:R-:W-:Y:S01]  /*0150*/  IMAD.U32 R5, RZ, RZ, UR8 ;  /* 0x00000008ff057e24 */ /* 0x000fe2000f8e00ff */
[----:B------:R-:W2:Y:S05]  /*0160*/  LDG.E.U8 R2, desc[UR6][R2.64] ;  /* 0x0000000602027981 */ /* 0x000eaa000c1e1100 */
[----:B------:R-:W2:Y:S01]  /*0170*/  LDG.E.U8 R5, desc[UR6][R4.64] ;  /* 0x0000000604057981 */ /* 0x000ea2000c1e1100 */
[----:B------:R-:W-:Y:S01]  /*0180*/  UIADD3 UR4, UPT, UPT, UR4, 0x1, URZ ;  /* 0x0000000104047890 */ /* 0x000fe2000fffe0ff */
[----:B--2---:R-:W-:-:S13]  /*0190*/  ISETP.NE.AND P0, PT, R2, R5, PT ;  /* 0x000000050200720c */ /* 0x004fda0003f05270 */
[----:B------:R-:W-:Y:S05]  /*01a0*/  @P0 EXIT ;  /* 0x000000000000094d */ /* 0x000fea0003800000 */
[----:B------:R-:W-:Y:S02]  /*01b0*/  ISETP.LE.AND P0, PT, R6, UR4, PT ;  /* 0x0000000406007c0c */ /* 0x000fe4000bf03270 */
[----:B------:R-:W-:-:S11]  /*01c0*/  IADD3 R0, PT, PT, R0, 0x1, RZ ;  /* 0x0000000100007810 */ /* 0x000fd60007ffe0ff */
[----:B------:R-:W-:Y:S05]  /*01d0*/  @!P0 BRA `(.L_x_1) ;  /* 0xfffffffc00c88947 */ /* 0x000fea000383ffff */
.L_x_0:
[----:B------:R-:W0:Y:S01]  /*01e0*/  S2R R0, SR_LANEID ;  /* 0x0000000000007919 */ /* 0x000e220000000000 */
[----:B------:R-:W1:Y:S01]  /*01f0*/  LDC.64 R2, c[0x0][0x3a0] ;  /* 0x0000e800ff027b82 */ /* 0x000e620000000a00 */
[----:B------:R-:W-:Y:S02]  /*0200*/  VOTEU.ANY UR5, UPT, PT ;  /* 0x0000000000057886 */ /* 0x000fe400038e0100 */
[----:B------:R-:W-:Y:S02]  /*0210*/  UFLO.U32 UR8, UR5 ;  /* 0x00000005000872bd */ /* 0x000fe400080e0000 */
[----:B------:R-:W1:Y:S04]  /*0220*/  POPC R5, UR5 ;  /* 0x0000000500057d09 */ /* 0x000e680008000000 */
[----:B0-----:R-:W-:-:S13]  /*0230*/  ISETP.EQ.U32.AND P0, PT, R0, UR8, PT ;  /* 0x0000000800007c0c */ /* 0x001fda000bf02070 */
[----:B-1----:R-:W-:Y:S01]  /*0240*/  @P0 REDG.E.ADD.STRONG.GPU desc[UR6][R2.64], R5 ;  /* 0x000000050200098e */ /* 0x002fe2000c12e106 */
[----:B------:R-:W-:Y:S05]  /*0250*/  EXIT ;  /* 0x000000000000794d */ /* 0x000fea0003800000 */
.L_x_2:
[----:B------:R-:W-:-:S00]  /*0260*/  BRA `(.L_x_2) ;  /* 0xfffffffc00fc7947 */ /* 0x000fc0000383ffff */
[----:B------:R-:W-:-:S00]  /*0270*/  NOP ;  /* 0x0000000000007918 */ /* 0x000fc00000000000 */
        /* <DEDUP_REMOVED lines=8> */
.L_x_3:


//--------------------- .nv.shared.reserved.0     --------------------------
	.section	.nv.shared.reserved.0,"aw",@nobits
	.weak		__nv_reservedSMEM_offset_0_alias
	.size		__nv_reservedSMEM_offset_0_alias, 0, 64
	.other		__nv_reservedSMEM_offset_0_alias,@"STO_CUDA_RESERVED_SHARED STV_DEFAULT"
__nv_reservedSMEM_offset_0_alias:
	.zero		0
	.zero		64


//--------------------- .nv.constant0._Z9CUDACountPcS_PiS0_Pj --------------------------
	.section	.nv.constant0._Z9CUDACountPcS_PiS0_Pj,"a",@progbits
	.sectionflags	@""
	.align	4
.nv.constant0._Z9CUDACountPcS_PiS0_Pj:
	.zero		936


//--------------------- SYMBOLS --------------------------

	.type		.nv.reservedSmem.offset0,@object
	.size		.nv.reservedSmem.offset0,0x4
